//
// Generated by NVIDIA NVVM Compiler
//
// Compiler Build ID: CL-36424714
// Cuda compilation tools, release 13.0, V13.0.88
// Based on NVVM 20.0.0
//

.version 9.0
.target sm_100
.address_size 64

	// .globl	_Z9trainStepPfS_S_S_fi

.visible .entry _Z9trainStepPfS_S_S_fi(
	.param .u64 .ptr .align 1 _Z9trainStepPfS_S_S_fi_param_0,
	.param .u64 .ptr .align 1 _Z9trainStepPfS_S_S_fi_param_1,
	.param .u64 .ptr .align 1 _Z9trainStepPfS_S_S_fi_param_2,
	.param .u64 .ptr .align 1 _Z9trainStepPfS_S_S_fi_param_3,
	.param .f32 _Z9trainStepPfS_S_S_fi_param_4,
	.param .u32 _Z9trainStepPfS_S_S_fi_param_5
)
{
	.reg .pred 	%p<2>;
	.reg .b32 	%r<6>;
	.reg .b32 	%f<16>;
	.reg .b64 	%rd<12>;

	ld.param.u64 	%rd1, [_Z9trainStepPfS_S_S_fi_param_0];
	ld.param.u64 	%rd2, [_Z9trainStepPfS_S_S_fi_param_1];
	ld.param.u64 	%rd3, [_Z9trainStepPfS_S_S_fi_param_2];
	ld.param.u64 	%rd4, [_Z9trainStepPfS_S_S_fi_param_3];
	ld.param.f32 	%f1, [_Z9trainStepPfS_S_S_fi_param_4];
	ld.param.u32 	%r2, [_Z9trainStepPfS_S_S_fi_param_5];
	mov.u32 	%r3, %ctaid.x;
	mov.u32 	%r4, %ntid.x;
	mov.u32 	%r5, %tid.x;
	mad.lo.s32 	%r1, %r3, %r4, %r5;
	setp.ge.s32 	%p1, %r1, %r2;
	@%p1 bra 	$L__BB0_2;
	cvta.to.global.u64 	%rd5, %rd3;
	cvta.to.global.u64 	%rd6, %rd1;
	cvta.to.global.u64 	%rd7, %rd4;
	cvta.to.global.u64 	%rd8, %rd2;
	ld.global.f32 	%f2, [%rd5];
	mul.wide.s32 	%rd9, %r1, 4;
	add.s64 	%rd10, %rd6, %rd9;
	ld.global.f32 	%f3, [%rd10];
	ld.global.f32 	%f4, [%rd7];
	fma.rn.f32 	%f5, %f2, %f3, %f4;
	add.s64 	%rd11, %rd8, %rd9;
	ld.global.f32 	%f6, [%rd11];
	sub.f32 	%f7, %f5, %f6;
	neg.f32 	%f8, %f1;
	mul.f32 	%f9, %f7, %f8;
	mul.f32 	%f10, %f3, %f9;
	cvt.rn.f32.s32 	%f11, %r2;
	div.rn.f32 	%f12, %f10, %f11;
	atom.global.add.f32 	%f13, [%rd5], %f12;
	div.rn.f32 	%f14, %f9, %f11;
	atom.global.add.f32 	%f15, [%rd7], %f14;
$L__BB0_2:
	ret;

}


// ===== COMPILED SASS (sm_100) =====

	.target	sm_100

	.elftype	@"ET_EXEC"


//--------------------- .note.nv.tkinfo           --------------------------
	.section	.note.nv.tkinfo,"",@"SHT_NOTE"
	.sectionflags	@"SHF_NOTE_NV_TKINFO"
	.tkinfo
        /*0018*/ 	.word	0x00000002
        /*0030*/ 	.string	""
        /*0030*/ 	.string	"ptxas"
        /*0030*/ 	.string	"Cuda compilation tools, release 13.0, V13.0.88"
        /*0030*/ 	.string	"Build cuda_13.0.r13.0/compiler.36424714_0"
        /*0030*/ 	.string	"-arch sm_100 -m 64 "



//--------------------- .note.nv.cuinfo           --------------------------
	.section	.note.nv.cuinfo,"",@"SHT_NOTE"
	.sectionflags	@"SHF_NOTE_NV_CUINFO"
        /*0018*/ 	.short	0x0002
        /*001a*/ 	.short	0x0064
        /*001c*/ 	.short	0x0082
	.zero		2


//--------------------- .nv.info                  --------------------------
	.section	.nv.info,"",@"SHT_CUDA_INFO"
	.align	4


	//----- nvinfo : EIATTR_REGCOUNT
	.align		4
        /*0000*/ 	.byte	0x04, 0x2f
        /*0002*/ 	.short	(.L_1 - .L_0)
	.align		4
.L_0:
        /*0004*/ 	.word	index@(_Z9trainStepPfS_S_S_fi)
        /*0008*/ 	.word	0x00000011


	//----- nvinfo : EIATTR_FRAME_SIZE
	.align		4
.L_1:
        /*000c*/ 	.byte	0x04, 0x11
        /*000e*/ 	.short	(.L_3 - .L_2)
	.align		4
.L_2:
        /*0010*/ 	.word	index@($__internal_0_$__cuda_sm3x_div_rn_noftz_f32_slowpath)
        /*0014*/ 	.word	0x00000000


	//----- nvinfo : EIATTR_FRAME_SIZE
	.align		4
.L_3:
        /*0018*/ 	.byte	0x04, 0x11
        /*001a*/ 	.short	(.L_5 - .L_4)
	.align		4
.L_4:
        /*001c*/ 	.word	index@(_Z9trainStepPfS_S_S_fi)
        /*0020*/ 	.word	0x00000000


	//----- nvinfo : EIATTR_MIN_STACK_SIZE
	.align		4
.L_5:
        /*0024*/ 	.byte	0x04, 0x12
        /*0026*/ 	.short	(.L_7 - .L_6)
	.align		4
.L_6:
        /*0028*/ 	.word	index@(_Z9trainStepPfS_S_S_fi)
        /*002c*/ 	.word	0x00000000
.L_7:


//--------------------- .nv.compat                --------------------------
	.section	.nv.compat,"",@"SHT_CUDA_COMPAT_INFO"
	.align	4
        /*0000*/ 	.byte	0x02, 0x09, 0x00, 0x00, 0x02, 0x02, 0x01, 0x00, 0x02, 0x05, 0x05, 0x00, 0x03, 0x07, 0x01, 0x01
        /*0010*/ 	.byte	0x02, 0x03, 0x00, 0x00, 0x02, 0x06, 0x01, 0x00, 0x04, 0x0b, 0x08, 0x00, 0x01, 0x00, 0x00, 0x00
        /*0020*/ 	.byte	0x00, 0x00, 0x00, 0x00


//--------------------- .nv.info._Z9trainStepPfS_S_S_fi --------------------------
	.section	.nv.info._Z9trainStepPfS_S_S_fi,"",@"SHT_CUDA_INFO"
	.sectionflags	@""
	.align	4


	//----- nvinfo : EIATTR_CUDA_API_VERSION
	.align		4
        /*0000*/ 	.byte	0x04, 0x37
        /*0002*/ 	.short	(.L_9 - .L_8)
.L_8:
        /*0004*/ 	.word	0x00000082


	//----- nvinfo : EIATTR_KPARAM_INFO
	.align		4
.L_9:
        /*0008*/ 	.byte	0x04, 0x17
        /*000a*/ 	.short	(.L_11 - .L_10)
.L_10:
        /*000c*/ 	.word	0x00000000
        /*0010*/ 	.short	0x0005
        /*0012*/ 	.short	0x0024
        /*0014*/ 	.byte	0x00, 0xf0, 0x11, 0x00


	//----- nvinfo : EIATTR_KPARAM_INFO
	.align		4
.L_11:
        /*0018*/ 	.byte	0x04, 0x17
        /*001a*/ 	.short	(.L_13 - .L_12)
.L_12:
        /*001c*/ 	.word	0x00000000
        /*0020*/ 	.short	0x0004
        /*0022*/ 	.short	0x0020
        /*0024*/ 	.byte	0x00, 0xf0, 0x11, 0x00


	//----- nvinfo : EIATTR_KPARAM_INFO
	.align		4
.L_13:
        /*0028*/ 	.byte	0x04, 0x17
        /*002a*/ 	.short	(.L_15 - .L_14)
.L_14:
        /*002c*/ 	.word	0x00000000
        /*0030*/ 	.short	0x0003
        /*0032*/ 	.short	0x0018
        /*0034*/ 	.byte	0x00, 0xf5, 0x21, 0x00


	//----- nvinfo : EIATTR_KPARAM_INFO
	.align		4
.L_15:
        /*0038*/ 	.byte	0x04, 0x17
        /*003a*/ 	.short	(.L_17 - .L_16)
.L_16:
        /*003c*/ 	.word	0x00000000
        /*0040*/ 	.short	0x0002
        /*0042*/ 	.short	0x0010
        /*0044*/ 	.byte	0x00, 0xf5, 0x21, 0x00


	//----- nvinfo : EIATTR_KPARAM_INFO
	.align		4
.L_17:
        /*0048*/ 	.byte	0x04, 0x17
        /*004a*/ 	.short	(.L_19 - .L_18)
.L_18:
        /*004c*/ 	.word	0x00000000
        /*0050*/ 	.short	0x0001
        /*0052*/ 	.short	0x0008
        /*0054*/ 	.byte	0x00, 0xf5, 0x21, 0x00


	//----- nvinfo : EIATTR_KPARAM_INFO
	.align		4
.L_19:
        /*0058*/ 	.byte	0x04, 0x17
        /*005a*/ 	.short	(.L_21 - .L_20)
.L_20:
        /*005c*/ 	.word	0x00000000
        /*0060*/ 	.short	0x0000
        /*0062*/ 	.short	0x0000
        /*0064*/ 	.byte	0x00, 0xf5, 0x21, 0x00


	//----- nvinfo : EIATTR_SPARSE_MMA_MASK
	.align		4
.L_21:
        /*0068*/ 	.byte	0x03, 0x50
        /*006a*/ 	.short	0x0000


	//----- nvinfo : EIATTR_MAXREG_COUNT
	.align		4
        /*006c*/ 	.byte	0x03, 0x1b
        /*006e*/ 	.short	0x00ff


	//----- nvinfo : EIATTR_MERCURY_ISA_VERSION
	.align		4
        /*0070*/ 	.byte	0x03, 0x5f
        /*0072*/ 	.short	0x0101


	//----- nvinfo : EIATTR_VRC_CTA_INIT_COUNT
	.align		4
        /*0074*/ 	.byte	0x02, 0x4a
	.zero		1
	.zero		1


	//----- nvinfo : EIATTR_EXIT_INSTR_OFFSETS
	.align		4
        /*0078*/ 	.byte	0x04, 0x1c
        /*007a*/ 	.short	(.L_23 - .L_22)


	//   ....[0]....
.L_22:
        /*007c*/ 	.word	0x00000070


	//   ....[1]....
        /*0080*/ 	.word	0x00000380


	//----- nvinfo : EIATTR_CRS_STACK_SIZE
	.align		4
.L_23:
        /*0084*/ 	.byte	0x04, 0x1e
        /*0086*/ 	.short	(.L_25 - .L_24)
.L_24:
        /*0088*/ 	.word	0x00000000


	//----- nvinfo : EIATTR_CBANK_PARAM_SIZE
	.align		4
.L_25:
        /*008c*/ 	.byte	0x03, 0x19
        /*008e*/ 	.short	0x0028


	//----- nvinfo : EIATTR_PARAM_CBANK
	.align		4
        /*0090*/ 	.byte	0x04, 0x0a
        /*0092*/ 	.short	(.L_27 - .L_26)
	.align		4
.L_26:
        /*0094*/ 	.word	index@(.nv.constant0._Z9trainStepPfS_S_S_fi)
        /*0098*/ 	.short	0x0380
        /*009a*/ 	.short	0x0028


	//----- nvinfo : EIATTR_SW_WAR
	.align		4
.L_27:
        /*009c*/ 	.byte	0x04, 0x36
        /*009e*/ 	.short	(.L_29 - .L_28)
.L_28:
        /*00a0*/ 	.word	0x00000008
.L_29:


//--------------------- .nv.callgraph             --------------------------
	.section	.nv.callgraph,"",@"SHT_CUDA_CALLGRAPH"
	.align	4
	.sectionentsize	8
	.align		4
        /*0000*/ 	.word	0x00000000
	.align		4
        /*0004*/ 	.word	0xffffffff
	.align		4
        /*0008*/ 	.word	0x00000000
	.align		4
        /*000c*/ 	.word	0xfffffffe
	.align		4
        /*0010*/ 	.word	0x00000000
	.align		4
        /*0014*/ 	.word	0xfffffffd
	.align		4
        /*0018*/ 	.word	0x00000000
	.align		4
        /*001c*/ 	.word	0xfffffffc


//--------------------- .text._Z9trainStepPfS_S_S_fi --------------------------
	.section	.text._Z9trainStepPfS_S_S_fi,"ax",@progbits
	.align	128
        .global         _Z9trainStepPfS_S_S_fi
        .type           _Z9trainStepPfS_S_S_fi,@function
        .size           _Z9trainStepPfS_S_S_fi,(.L_x_16 - _Z9trainStepPfS_S_S_fi)
        .other          _Z9trainStepPfS_S_S_fi,@"STO_CUDA_ENTRY STV_DEFAULT"
_Z9trainStepPfS_S_S_fi:
.text._Z9trainStepPfS_S_S_fi:
[----:B------:R-:W-:Y:S01]  /*0000*/  LDC R1, c[0x0][0x37c] ;  /* 0x0000df00ff017b82 */ /* 0x000fe20000000800 */
[----:B------:R-:W0:Y:S07]  /*0010*/  S2R R0, SR_TID.X ;  /* 0x0000000000007919 */ /* 0x000e2e0000002100 */
[----:B------:R-:W0:Y:S01]  /*0020*/  S2UR UR4, SR_CTAID.X ;  /* 0x00000000000479c3 */ /* 0x000e220000002500 */
[----:B------:R-:W1:Y:S07]  /*0030*/  LDCU UR6, c[0x0][0x3a4] ;  /* 0x00007480ff0677ac */ /* 0x000e6e0008000800 */
[----:B------:R-:W0:Y:S02]  /*0040*/  LDC R3, c[0x0][0x360] ;  /* 0x0000d800ff037b82 */ /* 0x000e240000000800 */
[----:B0-----:R-:W-:-:S05]  /*0050*/  IMAD R3, R3, UR4, R0 ;  /* 0x0000000403037c24 */ /* 0x001fca000f8e0200 */
[----:B-1----:R-:W-:-:S13]  /*0060*/  ISETP.GE.AND P0, PT, R3, UR6, PT ;  /* 0x0000000603007c0c */ /* 0x002fda000bf06270 */
[----:B------:R-:W-:Y:S05]  /*0070*/  @P0 EXIT ;  /* 0x000000000000094d */ /* 0x000fea0003800000 */
[----:B------:R-:W0:Y:S01]  /*0080*/  LDC.64 R6, c[0x0][0x380] ;  /* 0x0000e000ff067b82 */ /* 0x000e220000000a00 */
[----:B------:R-:W1:Y:S07]  /*0090*/  LDCU.64 UR4, c[0x0][0x358] ;  /* 0x00006b00ff0477ac */ /* 0x000e6e0008000a00 */
[----:B------:R-:W2:Y:S08]  /*00a0*/  LDC.64 R10, c[0x0][0x388] ;  /* 0x0000e200ff0a7b82 */ /* 0x000eb00000000a00 */
[----:B------:R-:W3:Y:S08]  /*00b0*/  LDC.64 R4, c[0x0][0x390] ;  /* 0x0000e400ff047b82 */ /* 0x000ef00000000a00 */
[----:B------:R-:W4:Y:S01]  /*00c0*/  LDC.64 R8, c[0x0][0x398] ;  /* 0x0000e600ff087b82 */ /* 0x000f220000000a00 */
[----:B0-----:R-:W-:-:S06]  /*00d0*/  IMAD.WIDE R6, R3, 0x4, R6 ;  /* 0x0000000403067825 */ /* 0x001fcc00078e0206 */
[----:B-1----:R-:W5:Y:S01]  /*00e0*/  LDG.E R7, desc[UR4][R6.64] ;  /* 0x0000000406077981 */ /* 0x002f62000c1e1900 */
[----:B--2---:R-:W-:-:S06]  /*00f0*/  IMAD.WIDE R10, R3, 0x4, R10 ;  /* 0x00000004030a7825 */ /* 0x004fcc00078e020a */
[----:B------:R-:W2:Y:S04]  /*0100*/  LDG.E R11, desc[UR4][R10.64] ;  /* 0x000000040a0b7981 */ /* 0x000ea8000c1e1900 */
[----:B---3--:R-:W5:Y:S04]  /*0110*/  LDG.E R4, desc[UR4][R4.64] ;  /* 0x0000000404047981 */ /* 0x008f68000c1e1900 */
[----:B----4-:R-:W5:Y:S01]  /*0120*/  LDG.E R9, desc[UR4][R8.64] ;  /* 0x0000000408097981 */ /* 0x010f62000c1e1900 */
[----:B------:R-:W-:Y:S01]  /*0130*/  I2FP.F32.S32 R3, UR6 ;  /* 0x0000000600037c45 */ /* 0x000fe20008201400 */
[----:B------:R-:W0:Y:S03]  /*0140*/  LDCU UR6, c[0x0][0x3a0] ;  /* 0x00007400ff0677ac */ /* 0x000e260008000800 */
[----:B------:R-:W1:Y:S01]  /*0150*/  MUFU.RCP R12, R3 ;  /* 0x00000003000c7308 */ /* 0x000e620000001000 */
[----:B------:R-:W-:Y:S01]  /*0160*/  BSSY.RECONVERGENT B0, `(.L_x_0) ;  /* 0x000000f000007945 */ /* 0x000fe20003800200 */
[----:B-1----:R-:W-:-:S04]  /*0170*/  FFMA R13, -R3, R12, 1 ;  /* 0x3f800000030d7423 */ /* 0x002fc8000000010c */
[----:B------:R-:W-:Y:S01]  /*0180*/  FFMA R13, R12, R13, R12 ;  /* 0x0000000d0c0d7223 */ /* 0x000fe2000000000c */
[----:B-----5:R-:W-:-:S04]  /*0190*/  FFMA R0, R4, R7, R9 ;  /* 0x0000000704007223 */ /* 0x020fc80000000009 */
[----:B--2---:R-:W-:-:S04]  /*01a0*/  FADD R0, R0, -R11 ;  /* 0x8000000b00007221 */ /* 0x004fc80000000000 */
[----:B0-----:R-:W-:-:S04]  /*01b0*/  FMUL R0, R0, -UR6 ;  /* 0x8000000600007c20 */ /* 0x001fc80008400000 */
[----:B------:R-:W-:-:S04]  /*01c0*/  FMUL R2, R7, R0 ;  /* 0x0000000007027220 */ /* 0x000fc80000400000 */
[----:B------:R-:W0:Y:S01]  /*01d0*/  FCHK P0, R2, R3 ;  /* 0x0000000302007302 */ /* 0x000e220000000000 */
[----:B------:R-:W-:-:S04]  /*01e0*/  FFMA R4, R2, R13, RZ ;  /* 0x0000000d02047223 */ /* 0x000fc800000000ff */
[----:B------:R-:W-:-:S04]  /*01f0*/  FFMA R5, -R3, R4, R2 ;  /* 0x0000000403057223 */ /* 0x000fc80000000102 */
[----:B------:R-:W-:Y:S01]  /*0200*/  FFMA R13, R13, R5, R4 ;  /* 0x000000050d0d7223 */ /* 0x000fe20000000004 */
[----:B0-----:R-:W-:Y:S06]  /*0210*/  @!P0 BRA `(.L_x_1) ;  /* 0x00000000000c8947 */ /* 0x001fec0003800000 */
[----:B------:R-:W-:-:S07]  /*0220*/  MOV R4, 0x240 ;  /* 0x0000024000047802 */ /* 0x000fce0000000f00 */
[----:B------:R-:W-:Y:S05]  /*0230*/  CALL.REL.NOINC `($__internal_0_$__cuda_sm3x_div_rn_noftz_f32_slowpath) ;  /* 0x0000000000547944 */ /* 0x000fea0003c00000 */
[----:B------:R-:W-:-:S07]  /*0240*/  IMAD.MOV.U32 R13, RZ, RZ, R2 ;  /* 0x000000ffff0d7224 */ /* 0x000fce00078e0002 */
.L_x_1:
[----:B------:R-:W-:Y:S05]  /*0250*/  BSYNC.RECONVERGENT B0 ;  /* 0x0000000000007941 */ /* 0x000fea0003800200 */
.L_x_0:
[----:B------:R-:W0:Y:S01]  /*0260*/  MUFU.RCP R2, R3 ;  /* 0x0000000300027308 */ /* 0x000e220000001000 */
[----:B------:R-:W1:Y:S07]  /*0270*/  LDC.64 R4, c[0x0][0x390] ;  /* 0x0000e400ff047b82 */ /* 0x000e6e0000000a00 */
[----:B------:R-:W2:Y:S01]  /*0280*/  FCHK P0, R0, R3 ;  /* 0x0000000300007302 */ /* 0x000ea20000000000 */
[----:B0-----:R-:W-:-:S04]  /*0290*/  FFMA R7, -R3, R2, 1 ;  /* 0x3f80000003077423 */ /* 0x001fc80000000102 */
[----:B------:R-:W-:-:S04]  /*02a0*/  FFMA R9, R2, R7, R2 ;  /* 0x0000000702097223 */ /* 0x000fc80000000002 */
[----:B------:R-:W-:Y:S01]  /*02b0*/  FFMA R2, R0, R9, RZ ;  /* 0x0000000900027223 */ /* 0x000fe200000000ff */
[----:B-1----:R0:W-:Y:S01]  /*02c0*/  REDG.E.ADD.F32.FTZ.RN.STRONG.GPU desc[UR4][R4.64], R13 ;  /* 0x0000000d040079a6 */ /* 0x0021e2000c12f304 */
[----:B------:R-:W-:Y:S02]  /*02d0*/  BSSY.RECONVERGENT B0, `(.L_x_2) ;  /* 0x0000008000007945 */ /* 0x000fe40003800200 */
[----:B------:R-:W-:-:S04]  /*02e0*/  FFMA R7, -R3, R2, R0 ;  /* 0x0000000203077223 */ /* 0x000fc80000000100 */
[----:B------:R-:W-:Y:S01]  /*02f0*/  FFMA R7, R9, R7, R2 ;  /* 0x0000000709077223 */ /* 0x000fe20000000002 */
[----:B--2---:R-:W-:Y:S06]  /*0300*/  @!P0 BRA `(.L_x_3) ;  /* 0x0000000000108947 */ /* 0x004fec0003800000 */
[----:B------:R-:W-:Y:S01]  /*0310*/  IMAD.MOV.U32 R2, RZ, RZ, R0 ;  /* 0x000000ffff027224 */ /* 0x000fe200078e0000 */
[----:B0-----:R-:W-:-:S07]  /*0320*/  MOV R4, 0x340 ;  /* 0x0000034000047802 */ /* 0x001fce0000000f00 */
[----:B------:R-:W-:Y:S05]  /*0330*/  CALL.REL.NOINC `($__internal_0_$__cuda_sm3x_div_rn_noftz_f32_slowpath) ;  /* 0x0000000000147944 */ /* 0x000fea0003c00000 */
[----:B------:R-:W-:-:S07]  /*0340*/  IMAD.MOV.U32 R7, RZ, RZ, R2 ;  /* 0x000000ffff077224 */ /* 0x000fce00078e0002 */
.L_x_3:
[----:B------:R-:W-:Y:S05]  /*0350*/  BSYNC.RECONVERGENT B0 ;  /* 0x0000000000007941 */ /* 0x000fea0003800200 */
.L_x_2:
[----:B------:R-:W1:Y:S02]  /*0360*/  LDC.64 R2, c[0x0][0x398] ;  /* 0x0000e600ff027b82 */ /* 0x000e640000000a00 */
[----:B-1----:R-:W-:Y:S01]  /*0370*/  REDG.E.ADD.F32.FTZ.RN.STRONG.GPU desc[UR4][R2.64], R7 ;  /* 0x00000007020079a6 */ /* 0x002fe2000c12f304 */
[----:B------:R-:W-:Y:S05]  /*0380*/  EXIT ;  /* 0x000000000000794d */ /* 0x000fea0003800000 */
        .weak           $__internal_0_$__cuda_sm3x_div_rn_noftz_f32_slowpath
        .type           $__internal_0_$__cuda_sm3x_div_rn_noftz_f32_slowpath,@function
        .size           $__internal_0_$__cuda_sm3x_div_rn_noftz_f32_slowpath,(.L_x_16 - $__internal_0_$__cuda_sm3x_div_rn_noftz_f32_slowpath)
$__internal_0_$__cuda_sm3x_div_rn_noftz_f32_slowpath:
[--C-:B------:R-:W-:Y:S01]  /*0390*/  SHF.R.U32.HI R6, RZ, 0x17, R3.reuse ;  /* 0x00000017ff067819 */ /* 0x100fe20000011603 */
[----:B------:R-:W-:Y:S01]  /*03a0*/  BSSY.RECONVERGENT B1, `(.L_x_4) ;  /* 0x0000063000017945 */ /* 0x000fe20003800200 */
[----:B------:R-:W-:Y:S02]  /*03b0*/  SHF.R.U32.HI R5, RZ, 0x17, R2 ;  /* 0x00000017ff057819 */ /* 0x000fe40000011602 */
[----:B------:R-:W-:Y:S02]  /*03c0*/  LOP3.LUT R12, R6, 0xff, RZ, 0xc0, !PT ;  /* 0x000000ff060c7812 */ /* 0x000fe400078ec0ff */
[----:B------:R-:W-:Y:S01]  /*03d0*/  LOP3.LUT R10, R5, 0xff, RZ, 0xc0, !PT ;  /* 0x000000ff050a7812 */ /* 0x000fe200078ec0ff */
[----:B------:R-:W-:Y:S02]  /*03e0*/  IMAD.MOV.U32 R5, RZ, RZ, R3 ;  /* 0x000000ffff057224 */ /* 0x000fe400078e0003 */
[----:B------:R-:W-:Y:S02]  /*03f0*/  VIADD R8, R12, 0xffffffff ;  /* 0xffffffff0c087836 */ /* 0x000fe40000000000 */
[----:B------:R-:W-:-:S03]  /*0400*/  VIADD R7, R10, 0xffffffff ;  /* 0xffffffff0a077836 */ /* 0x000fc60000000000 */
[----:B------:R-:W-:-:S04]  /*0410*/  ISETP.GT.U32.AND P0, PT, R8, 0xfd, PT ;  /* 0x000000fd0800780c */ /* 0x000fc80003f04070 */
[----:B------:R-:W-:-:S13]  /*0420*/  ISETP.GT.U32.OR P0, PT, R7, 0xfd, P0 ;  /* 0x000000fd0700780c */ /* 0x000fda0000704470 */
[----:B------:R-:W-:Y:S01]  /*0430*/  @!P0 IMAD.MOV.U32 R6, RZ, RZ, RZ ;  /* 0x000000ffff068224 */ /* 0x000fe200078e00ff */
[----:B------:R-:W-:Y:S06]  /*0440*/  @!P0 BRA `(.L_x_5) ;  /* 0x00000000005c8947 */ /* 0x000fec0003800000 */
[----:B------:R-:W-:Y:S02]  /*0450*/  FSETP.GTU.FTZ.AND P0, PT, |R2|, +INF , PT ;  /* 0x7f8000000200780b */ /* 0x000fe40003f1c200 */
[----:B------:R-:W-:-:S04]  /*0460*/  FSETP.GTU.FTZ.AND P1, PT, |R3|, +INF , PT ;  /* 0x7f8000000300780b */ /* 0x000fc80003f3c200 */
[----:B------:R-:W-:-:S13]  /*0470*/  PLOP3.LUT P0, PT, P0, P1, PT, 0xf8, 0x8f ;  /* 0x00000000008f781c */ /* 0x000fda0000703f70 */
[----:B------:R-:W-:Y:S05]  /*0480*/  @P0 BRA `(.L_x_6) ;  /* 0x00000004004c0947 */ /* 0x000fea0003800000 */
[----:B------:R-:W-:-:S13]  /*0490*/  LOP3.LUT P0, RZ, R5, 0x7fffffff, R2, 0xc8, !PT ;  /* 0x7fffffff05ff7812 */ /* 0x000fda000780c802 */
[----:B------:R-:W-:Y:S05]  /*04a0*/  @!P0 BRA `(.L_x_7) ;  /* 0x00000004003c8947 */ /* 0x000fea0003800000 */
[C---:B------:R-:W-:Y:S02]  /*04b0*/  FSETP.NEU.FTZ.AND P2, PT, |R2|.reuse, +INF , PT ;  /* 0x7f8000000200780b */ /* 0x040fe40003f5d200 */
[----:B------:R-:W-:Y:S02]  /*04c0*/  FSETP.NEU.FTZ.AND P1, PT, |R3|, +INF , PT ;  /* 0x7f8000000300780b */ /* 0x000fe40003f3d200 */
[----:B------:R-:W-:-:S11]  /*04d0*/  FSETP.NEU.FTZ.AND P0, PT, |R2|, +INF , PT ;  /* 0x7f8000000200780b */ /* 0x000fd60003f1d200 */
[----:B------:R-:W-:Y:S05]  /*04e0*/  @!P1 BRA !P2, `(.L_x_7) ;  /* 0x00000004002c9947 */ /* 0x000fea0005000000 */
[----:B------:R-:W-:-:S04]  /*04f0*/  LOP3.LUT P2, RZ, R2, 0x7fffffff, RZ, 0xc0, !PT ;  /* 0x7fffffff02ff7812 */ /* 0x000fc8000784c0ff */
[----:B------:R-:W-:-:S13]  /*0500*/  PLOP3.LUT P1, PT, P1, P2, PT, 0x2f, 0xf2 ;  /* 0x0000000000f2781c */ /* 0x000fda0000f24577 */
[----:B------:R-:W-:Y:S05]  /*0510*/  @P1 BRA `(.L_x_8) ;  /* 0x0000000400181947 */ /* 0x000fea0003800000 */
[----:B------:R-:W-:-:S04]  /*0520*/  LOP3.LUT P1, RZ, R5, 0x7fffffff, RZ, 0xc0, !PT ;  /* 0x7fffffff05ff7812 */ /* 0x000fc8000782c0ff */
[----:B------:R-:W-:-:S13]  /*0530*/  PLOP3.LUT P0, PT, P0, P1, PT, 0x2f, 0xf2 ;  /* 0x0000000000f2781c */ /* 0x000fda0000702577 */
[----:B------:R-:W-:Y:S05]  /*0540*/  @P0 BRA `(.L_x_9) ;  /* 0x0000000400000947 */ /* 0x000fea0003800000 */
[----:B------:R-:W-:Y:S02]  /*0550*/  ISETP.GE.AND P0, PT, R7, RZ, PT ;  /* 0x000000ff0700720c */ /* 0x000fe40003f06270 */
[----:B------:R-:W-:-:S11]  /*0560*/  ISETP.GE.AND P1, PT, R8, RZ, PT ;  /* 0x000000ff0800720c */ /* 0x000fd60003f26270 */
[----:B------:R-:W-:Y:S02]  /*0570*/  @P0 IMAD.MOV.U32 R6, RZ, RZ, RZ ;  /* 0x000000ffff060224 */ /* 0x000fe400078e00ff */
[----:B------:R-:W-:Y:S01]  /*0580*/  @!P0 FFMA R2, R2, 1.84467440737095516160e+19, RZ ;  /* 0x5f80000002028823 */ /* 0x000fe200000000ff */
[----:B------:R-:W-:Y:S02]  /*0590*/  @!P0 IMAD.MOV.U32 R6, RZ, RZ, -0x40 ;  /* 0xffffffc0ff068424 */ /* 0x000fe400078e00ff */
[----:B------:R-:W-:Y:S02]  /*05a0*/  @!P1 FFMA R5, R3, 1.84467440737095516160e+19, RZ ;  /* 0x5f80000003059823 */ /* 0x000fe400000000ff */
[----:B------:R-:W-:-:S07]  /*05b0*/  @!P1 VIADD R6, R6, 0x40 ;  /* 0x0000004006069836 */ /* 0x000fce0000000000 */
.L_x_5:
[----:B------:R-:W-:Y:S01]  /*05c0*/  LEA R8, R12, 0xc0800000, 0x17 ;  /* 0xc08000000c087811 */ /* 0x000fe200078eb8ff */
[----:B------:R-:W-:Y:S04]  /*05d0*/  BSSY.RECONVERGENT B2, `(.L_x_10) ;  /* 0x0000036000027945 */ /* 0x000fe80003800200 */
[----:B------:R-:W-:Y:S02]  /*05e0*/  IMAD.IADD R8, R5, 0x1, -R8 ;  /* 0x0000000105087824 */ /* 0x000fe400078e0a08 */
[----:B------:R-:W-:Y:S02]  /*05f0*/  VIADD R5, R10, 0xffffff81 ;  /* 0xffffff810a057836 */ /* 0x000fe40000000000 */
[----:B------:R-:W0:Y:S01]  /*0600*/  MUFU.RCP R7, R8 ;  /* 0x0000000800077308 */ /* 0x000e220000001000 */
[----:B------:R-:W-:Y:S01]  /*0610*/  FADD.FTZ R9, -R8, -RZ ;  /* 0x800000ff08097221 */ /* 0x000fe20000010100 */
[----:B------:R-:W-:-:S03]  /*0620*/  IMAD R2, R5, -0x800000, R2 ;  /* 0xff80000005027824 */ /* 0x000fc600078e0202 */
[----:B0-----:R-:W-:-:S04]  /*0630*/  FFMA R10, R7, R9, 1 ;  /* 0x3f800000070a7423 */ /* 0x001fc80000000009 */
[----:B------:R-:W-:-:S04]  /*0640*/  FFMA R14, R7, R10, R7 ;  /* 0x0000000a070e7223 */ /* 0x000fc80000000007 */
[----:B------:R-:W-:-:S04]  /*0650*/  FFMA R7, R2, R14, RZ ;  /* 0x0000000e02077223 */ /* 0x000fc800000000ff */
[----:B------:R-:W-:-:S04]  /*0660*/  FFMA R10, R9, R7, R2 ;  /* 0x00000007090a7223 */ /* 0x000fc80000000002 */
[----:B------:R-:W-:Y:S01]  /*0670*/  FFMA R11, R14, R10, R7 ;  /* 0x0000000a0e0b7223 */ /* 0x000fe20000000007 */
[----:B------:R-:W-:-:S03]  /*0680*/  IADD3 R7, PT, PT, R5, 0x7f, -R12 ;  /* 0x0000007f05077810 */ /* 0x000fc60007ffe80c */
[----:B------:R-:W-:Y:S02]  /*0690*/  FFMA R10, R9, R11, R2 ;  /* 0x0000000b090a7223 */ /* 0x000fe40000000002 */
[----:B------:R-:W-:Y:S02]  /*06a0*/  IMAD.IADD R7, R7, 0x1, R6 ;  /* 0x0000000107077824 */ /* 0x000fe400078e0206 */
[----:B------:R-:W-:-:S05]  /*06b0*/  FFMA R2, R14, R10, R11 ;  /* 0x0000000a0e027223 */ /* 0x000fca000000000b */
[----:B------:R-:W-:-:S04]  /*06c0*/  SHF.R.U32.HI R5, RZ, 0x17, R2 ;  /* 0x00000017ff057819 */ /* 0x000fc80000011602 */
[----:B------:R-:W-:-:S05]  /*06d0*/  LOP3.LUT R5, R5, 0xff, RZ, 0xc0, !PT ;  /* 0x000000ff05057812 */ /* 0x000fca00078ec0ff */
[----:B------:R-:W-:-:S04]  /*06e0*/  IMAD.IADD R9, R5, 0x1, R7 ;  /* 0x0000000105097824 */ /* 0x000fc800078e0207 */
[----:B------:R-:W-:-:S05]  /*06f0*/  VIADD R5, R9, 0xffffffff ;  /* 0xffffffff09057836 */ /* 0x000fca0000000000 */
[----:B------:R-:W-:-:S13]  /*0700*/  ISETP.GE.U32.AND P0, PT, R5, 0xfe, PT ;  /* 0x000000fe0500780c */ /* 0x000fda0003f06070 */
[----:B------:R-:W-:Y:S05]  /*0710*/  @!P0 BRA `(.L_x_11) ;  /* 0x0000000000808947 */ /* 0x000fea0003800000 */
[----:B------:R-:W-:-:S13]  /*0720*/  ISETP.GT.AND P0, PT, R9, 0xfe, PT ;  /* 0x000000fe0900780c */ /* 0x000fda0003f04270 */
[----:B------:R-:W-:Y:S05]  /*0730*/  @P0 BRA `(.L_x_12) ;  /* 0x00000000006c0947 */ /* 0x000fea0003800000 */
[----:B------:R-:W-:-:S13]  /*0740*/  ISETP.GE.AND P0, PT, R9, 0x1, PT ;  /* 0x000000010900780c */ /* 0x000fda0003f06270 */
[----:B------:R-:W-:Y:S05]  /*0750*/  @P0 BRA `(.L_x_13) ;  /* 0x0000000000740947 */ /* 0x000fea0003800000 */
[----:B------:R-:W-:Y:S02]  /*0760*/  ISETP.GE.AND P0, PT, R9, -0x18, PT ;  /* 0xffffffe80900780c */ /* 0x000fe40003f06270 */
[----:B------:R-:W-:-:S11]  /*0770*/  LOP3.LUT R2, R2, 0x80000000, RZ, 0xc0, !PT ;  /* 0x8000000002027812 */ /* 0x000fd600078ec0ff */
[----:B------:R-:W-:Y:S05]  /*0780*/  @!P0 BRA `(.L_x_13) ;  /* 0x0000000000688947 */ /* 0x000fea0003800000 */
[CCC-:B------:R-:W-:Y:S01]  /*0790*/  FFMA.RZ R5, R14.reuse, R10.reuse, R11.reuse ;  /* 0x0000000a0e057223 */ /* 0x1c0fe2000000c00b */
[C---:B------:R-:W-:Y:S02]  /*07a0*/  VIADD R8, R9.reuse, 0x20 ;  /* 0x0000002009087836 */ /* 0x040fe40000000000 */
[CCC-:B------:R-:W-:Y:S01]  /*07b0*/  FFMA.RM R6, R14.reuse, R10.reuse, R11.reuse ;  /* 0x0000000a0e067223 */ /* 0x1c0fe2000000400b */
[----:B------:R-:W-:Y:S02]  /*07c0*/  ISETP.NE.AND P2, PT, R9, RZ, PT ;  /* 0x000000ff0900720c */ /* 0x000fe40003f45270 */
[----:B------:R-:W-:Y:S01]  /*07d0*/  LOP3.LUT R7, R5, 0x7fffff, RZ, 0xc0, !PT ;  /* 0x007fffff05077812 */ /* 0x000fe200078ec0ff */
[----:B------:R-:W-:Y:S01]  /*07e0*/  FFMA.RP R5, R14, R10, R11 ;  /* 0x0000000a0e057223 */ /* 0x000fe2000000800b */
[----:B------:R-:W-:Y:S01]  /*07f0*/  ISETP.NE.AND P1, PT, R9, RZ, PT ;  /* 0x000000ff0900720c */ /* 0x000fe20003f25270 */
[----:B------:R-:W-:Y:S01]  /*0800*/  IMAD.MOV R9, RZ, RZ, -R9 ;  /* 0x000000ffff097224 */ /* 0x000fe200078e0a09 */
[----:B------:R-:W-:-:S02]  /*0810*/  LOP3.LUT R7, R7, 0x800000, RZ, 0xfc, !PT ;  /* 0x0080000007077812 */ /* 0x000fc400078efcff */
[----:B------:R-:W-:Y:S02]  /*0820*/  FSETP.NEU.FTZ.AND P0, PT, R5, R6, PT ;  /* 0x000000060500720b */ /* 0x000fe40003f1d000 */
[----:B------:R-:W-:Y:S02]  /*0830*/  SHF.L.U32 R8, R7, R8, RZ ;  /* 0x0000000807087219 */ /* 0x000fe400000006ff */
[----:B------:R-:W-:Y:S02]  /*0840*/  SEL R6, R9, RZ, P2 ;  /* 0x000000ff09067207 */ /* 0x000fe40001000000 */
[----:B------:R-:W-:Y:S02]  /*0850*/  ISETP.NE.AND P1, PT, R8, RZ, P1 ;  /* 0x000000ff0800720c */ /* 0x000fe40000f25270 */
[----:B------:R-:W-:Y:S02]  /*0860*/  SHF.R.U32.HI R6, RZ, R6, R7 ;  /* 0x00000006ff067219 */ /* 0x000fe40000011607 */
[----:B------:R-:W-:-:S02]  /*0870*/  PLOP3.LUT P0, PT, P0, P1, PT, 0xf8, 0x8f ;  /* 0x00000000008f781c */ /* 0x000fc40000703f70 */
[----:B------:R-:W-:Y:S02]  /*0880*/  SHF.R.U32.HI R8, RZ, 0x1, R6 ;  /* 0x00000001ff087819 */ /* 0x000fe40000011606 */
[----:B------:R-:W-:-:S04]  /*0890*/  SEL R5, RZ, 0x1, !P0 ;  /* 0x00000001ff057807 */ /* 0x000fc80004000000 */
[----:B------:R-:W-:-:S04]  /*08a0*/  LOP3.LUT R5, R5, 0x1, R8, 0xf8, !PT ;  /* 0x0000000105057812 */ /* 0x000fc800078ef808 */
[----:B------:R-:W-:-:S05]  /*08b0*/  LOP3.LUT R5, R5, R6, RZ, 0xc0, !PT ;  /* 0x0000000605057212 */ /* 0x000fca00078ec0ff */
[----:B------:R-:W-:-:S05]  /*08c0*/  IMAD.IADD R5, R8, 0x1, R5 ;  /* 0x0000000108057824 */ /* 0x000fca00078e0205 */
[----:B------:R-:W-:Y:S01]  /*08d0*/  LOP3.LUT R2, R5, R2, RZ, 0xfc, !PT ;  /* 0x0000000205027212 */ /* 0x000fe200078efcff */
[----:B------:R-:W-:Y:S06]  /*08e0*/  BRA `(.L_x_13) ;  /* 0x0000000000107947 */ /* 0x000fec0003800000 */
.L_x_12:
[----:B------:R-:W-:-:S04]  /*08f0*/  LOP3.LUT R2, R2, 0x80000000, RZ, 0xc0, !PT ;  /* 0x8000000002027812 */ /* 0x000fc800078ec0ff */
[----:B------:R-:W-:Y:S01]  /*0900*/  LOP3.LUT R2, R2, 0x7f800000, RZ, 0xfc, !PT ;  /* 0x7f80000002027812 */ /* 0x000fe200078efcff */
[----:B------:R-:W-:Y:S06]  /*0910*/  BRA `(.L_x_13) ;  /* 0x0000000000047947 */ /* 0x000fec0003800000 */
.L_x_11:
[----:B------:R-:W-:-:S07]  /*0920*/  IMAD R2, R7, 0x800000, R2 ;  /* 0x0080000007027824 */ /* 0x000fce00078e0202 */
.L_x_13:
[----:B------:R-:W-:Y:S05]  /*0930*/  BSYNC.RECONVERGENT B2 ;  /* 0x0000000000027941 */ /* 0x000fea0003800200 */
.L_x_10:
[----:B------:R-:W-:Y:S05]  /*0940*/  BRA `(.L_x_14) ;  /* 0x0000000000207947 */ /* 0x000fea0003800000 */
.L_x_9:
[----:B------:R-:W-:-:S04]  /*0950*/  LOP3.LUT R2, R5, 0x80000000, R2, 0x48, !PT ;  /* 0x8000000005027812 */ /* 0x000fc800078e4802 */
[----:B------:R-:W-:Y:S01]  /*0960*/  LOP3.LUT R2, R2, 0x7f800000, RZ, 0xfc, !PT ;  /* 0x7f80000002027812 */ /* 0x000fe200078efcff */
[----:B------:R-:W-:Y:S06]  /*0970*/  BRA `(.L_x_14) ;  /* 0x0000000000147947 */ /* 0x000fec0003800000 */
.L_x_8:
[----:B------:R-:W-:Y:S01]  /*0980*/  LOP3.LUT R2, R5, 0x80000000, R2, 0x48, !PT ;  /* 0x8000000005027812 */ /* 0x000fe200078e4802 */
[----:B------:R-:W-:Y:S06]  /*0990*/  BRA `(.L_x_14) ;  /* 0x00000000000c7947 */ /* 0x000fec0003800000 */
.L_x_7:
[----:B------:R-:W0:Y:S01]  /*09a0*/  MUFU.RSQ R2, -QNAN ;  /* 0xffc0000000027908 */ /* 0x000e220000001400 */
[----:B------:R-:W-:Y:S05]  /*09b0*/  BRA `(.L_x_14) ;  /* 0x0000000000047947 */ /* 0x000fea0003800000 */
.L_x_6:
[----:B------:R-:W-:-:S07]  /*09c0*/  FADD.FTZ R2, R2, R3 ;  /* 0x0000000302027221 */ /* 0x000fce0000010000 */
.L_x_14:
[----:B------:R-:W-:Y:S05]  /*09d0*/  BSYNC.RECONVERGENT B1 ;  /* 0x0000000000017941 */ /* 0x000fea0003800200 */
.L_x_4:
[----:B------:R-:W-:-:S04]  /*09e0*/  IMAD.MOV.U32 R5, RZ, RZ, 0x0 ;  /* 0x00000000ff057424 */ /* 0x000fc800078e00ff */
[----:B0-----:R-:W-:Y:S05]  /*09f0*/  RET.REL.NODEC R4 `(_Z9trainStepPfS_S_S_fi) ;  /* 0xfffffff404807950 */ /* 0x001fea0003c3ffff */
.L_x_15:
[----:B------:R-:W-:-:S00]  /*0a00*/  BRA `(.L_x_15) ;  /* 0xfffffffc00fc7947 */ /* 0x000fc0000383ffff */
[----:B------:R-:W-:-:S00]  /*0a10*/  NOP ;  /* 0x0000000000007918 */ /* 0x000fc00000000000 */
        /* <DEDUP_REMOVED lines=14> */
.L_x_16:


//--------------------- .nv.shared.reserved.0     --------------------------
	.section	.nv.shared.reserved.0,"aw",@nobits
	.weak		__nv_reservedSMEM_offset_0_alias
	.size		__nv_reservedSMEM_offset_0_alias, 0, 64
	.other		__nv_reservedSMEM_offset_0_alias,@"STO_CUDA_RESERVED_SHARED STV_DEFAULT"
__nv_reservedSMEM_offset_0_alias:
	.zero		0
	.zero		64


//--------------------- .nv.constant0._Z9trainStepPfS_S_S_fi --------------------------
	.section	.nv.constant0._Z9trainStepPfS_S_S_fi,"a",@progbits
	.sectionflags	@""
	.align	4
.nv.constant0._Z9trainStepPfS_S_S_fi:
	.zero		936


//--------------------- SYMBOLS --------------------------

	.type		.nv.reservedSmem.offset0,@object
	.size		.nv.reservedSmem.offset0,0x4
